//
// Generated by NVIDIA NVVM Compiler
//
// Compiler Build ID: CL-36424714
// Cuda compilation tools, release 13.0, V13.0.88
// Based on NVVM 20.0.0
//

.version 9.0
.target sm_100
.address_size 64

	// .globl	_Z9mulKernelPfii

.visible .entry _Z9mulKernelPfii(
	.param .u64 .ptr .align 1 _Z9mulKernelPfii_param_0,
	.param .u32 _Z9mulKernelPfii_param_1,
	.param .u32 _Z9mulKernelPfii_param_2
)
{
	.reg .pred 	%p<2>;
	.reg .b32 	%r<8>;
	.reg .b32 	%f<3>;
	.reg .b64 	%rd<5>;
	.reg .b64 	%fd<3>;

	ld.param.u64 	%rd1, [_Z9mulKernelPfii_param_0];
	ld.param.u32 	%r2, [_Z9mulKernelPfii_param_1];
	ld.param.u32 	%r3, [_Z9mulKernelPfii_param_2];
	mov.u32 	%r4, %ctaid.x;
	mov.u32 	%r5, %ntid.x;
	mov.u32 	%r6, %tid.x;
	mad.lo.s32 	%r7, %r4, %r5, %r6;
	add.s32 	%r1, %r7, %r2;
	setp.ge.s32 	%p1, %r1, %r3;
	@%p1 bra 	$L__BB0_2;
	cvta.to.global.u64 	%rd2, %rd1;
	mul.wide.s32 	%rd3, %r1, 4;
	add.s64 	%rd4, %rd2, %rd3;
	ld.global.f32 	%f1, [%rd4];
	cvt.f64.f32 	%fd1, %f1;
	add.f64 	%fd2, %fd1, 0d3FF199999999999A;
	cvt.rn.f32.f64 	%f2, %fd2;
	st.global.f32 	[%rd4], %f2;
$L__BB0_2:
	ret;

}


// ===== COMPILED SASS (sm_100) =====

	.target	sm_100

	.elftype	@"ET_EXEC"


//--------------------- .note.nv.tkinfo           --------------------------
	.section	.note.nv.tkinfo,"",@"SHT_NOTE"
	.sectionflags	@"SHF_NOTE_NV_TKINFO"
	.tkinfo
        /*0018*/ 	.word	0x00000002
        /*0030*/ 	.string	""
        /*0030*/ 	.string	"ptxas"
        /*0030*/ 	.string	"Cuda compilation tools, release 13.0, V13.0.88"
        /*0030*/ 	.string	"Build cuda_13.0.r13.0/compiler.36424714_0"
        /*0030*/ 	.string	"-arch sm_100 -m 64 "



//--------------------- .note.nv.cuinfo           --------------------------
	.section	.note.nv.cuinfo,"",@"SHT_NOTE"
	.sectionflags	@"SHF_NOTE_NV_CUINFO"
        /*0018*/ 	.short	0x0002
        /*001a*/ 	.short	0x0064
        /*001c*/ 	.short	0x0082
	.zero		2


//--------------------- .nv.info                  --------------------------
	.section	.nv.info,"",@"SHT_CUDA_INFO"
	.align	4


	//----- nvinfo : EIATTR_REGCOUNT
	.align		4
        /*0000*/ 	.byte	0x04, 0x2f
        /*0002*/ 	.short	(.L_1 - .L_0)
	.align		4
.L_0:
        /*0004*/ 	.word	index@(_Z9mulKernelPfii)
        /*0008*/ 	.word	0x00000008


	//----- nvinfo : EIATTR_FRAME_SIZE
	.align		4
.L_1:
        /*000c*/ 	.byte	0x04, 0x11
        /*000e*/ 	.short	(.L_3 - .L_2)
	.align		4
.L_2:
        /*0010*/ 	.word	index@(_Z9mulKernelPfii)
        /*0014*/ 	.word	0x00000000


	//----- nvinfo : EIATTR_MIN_STACK_SIZE
	.align		4
.L_3:
        /*0018*/ 	.byte	0x04, 0x12
        /*001a*/ 	.short	(.L_5 - .L_4)
	.align		4
.L_4:
        /*001c*/ 	.word	index@(_Z9mulKernelPfii)
        /*0020*/ 	.word	0x00000000
.L_5:


//--------------------- .nv.compat                --------------------------
	.section	.nv.compat,"",@"SHT_CUDA_COMPAT_INFO"
	.align	4
        /*0000*/ 	.byte	0x02, 0x09, 0x00, 0x00, 0x02, 0x02, 0x01, 0x00, 0x02, 0x05, 0x05, 0x00, 0x03, 0x07, 0x01, 0x01
        /*0010*/ 	.byte	0x02, 0x03, 0x00, 0x00, 0x02, 0x06, 0x01, 0x00, 0x04, 0x0b, 0x08, 0x00, 0x01, 0x00, 0x00, 0x00
        /*0020*/ 	.byte	0x00, 0x00, 0x00, 0x00


//--------------------- .nv.info._Z9mulKernelPfii --------------------------
	.section	.nv.info._Z9mulKernelPfii,"",@"SHT_CUDA_INFO"
	.sectionflags	@""
	.align	4


	//----- nvinfo : EIATTR_CUDA_API_VERSION
	.align		4
        /*0000*/ 	.byte	0x04, 0x37
        /*0002*/ 	.short	(.L_7 - .L_6)
.L_6:
        /*0004*/ 	.word	0x00000082


	//----- nvinfo : EIATTR_KPARAM_INFO
	.align		4
.L_7:
        /*0008*/ 	.byte	0x04, 0x17
        /*000a*/ 	.short	(.L_9 - .L_8)
.L_8:
        /*000c*/ 	.word	0x00000000
        /*0010*/ 	.short	0x0002
        /*0012*/ 	.short	0x000c
        /*0014*/ 	.byte	0x00, 0xf0, 0x11, 0x00


	//----- nvinfo : EIATTR_KPARAM_INFO
	.align		4
.L_9:
        /*0018*/ 	.byte	0x04, 0x17
        /*001a*/ 	.short	(.L_11 - .L_10)
.L_10:
        /*001c*/ 	.word	0x00000000
        /*0020*/ 	.short	0x0001
        /*0022*/ 	.short	0x0008
        /*0024*/ 	.byte	0x00, 0xf0, 0x11, 0x00


	//----- nvinfo : EIATTR_KPARAM_INFO
	.align		4
.L_11:
        /*0028*/ 	.byte	0x04, 0x17
        /*002a*/ 	.short	(.L_13 - .L_12)
.L_12:
        /*002c*/ 	.word	0x00000000
        /*0030*/ 	.short	0x0000
        /*0032*/ 	.short	0x0000
        /*0034*/ 	.byte	0x00, 0xf5, 0x21, 0x00


	//----- nvinfo : EIATTR_SPARSE_MMA_MASK
	.align		4
.L_13:
        /*0038*/ 	.byte	0x03, 0x50
        /*003a*/ 	.short	0x0000


	//----- nvinfo : EIATTR_MAXREG_COUNT
	.align		4
        /*003c*/ 	.byte	0x03, 0x1b
        /*003e*/ 	.short	0x00ff


	//----- nvinfo : EIATTR_MERCURY_ISA_VERSION
	.align		4
        /*0040*/ 	.byte	0x03, 0x5f
        /*0042*/ 	.short	0x0101


	//----- nvinfo : EIATTR_VRC_CTA_INIT_COUNT
	.align		4
        /*0044*/ 	.byte	0x02, 0x4a
	.zero		1
	.zero		1


	//----- nvinfo : EIATTR_EXIT_INSTR_OFFSETS
	.align		4
        /*0048*/ 	.byte	0x04, 0x1c
        /*004a*/ 	.short	(.L_15 - .L_14)


	//   ....[0]....
.L_14:
        /*004c*/ 	.word	0x00000080


	//   ....[1]....
        /*0050*/ 	.word	0x00000130


	//----- nvinfo : EIATTR_CBANK_PARAM_SIZE
	.align		4
.L_15:
        /*0054*/ 	.byte	0x03, 0x19
        /*0056*/ 	.short	0x0010


	//----- nvinfo : EIATTR_PARAM_CBANK
	.align		4
        /*0058*/ 	.byte	0x04, 0x0a
        /*005a*/ 	.short	(.L_17 - .L_16)
	.align		4
.L_16:
        /*005c*/ 	.word	index@(.nv.constant0._Z9mulKernelPfii)
        /*0060*/ 	.short	0x0380
        /*0062*/ 	.short	0x0010


	//----- nvinfo : EIATTR_SW_WAR
	.align		4
.L_17:
        /*0064*/ 	.byte	0x04, 0x36
        /*0066*/ 	.short	(.L_19 - .L_18)
.L_18:
        /*0068*/ 	.word	0x00000008
.L_19:


//--------------------- .nv.callgraph             --------------------------
	.section	.nv.callgraph,"",@"SHT_CUDA_CALLGRAPH"
	.align	4
	.sectionentsize	8
	.align		4
        /*0000*/ 	.word	0x00000000
	.align		4
        /*0004*/ 	.word	0xffffffff
	.align		4
        /*0008*/ 	.word	0x00000000
	.align		4
        /*000c*/ 	.word	0xfffffffe
	.align		4
        /*0010*/ 	.word	0x00000000
	.align		4
        /*0014*/ 	.word	0xfffffffd
	.align		4
        /*0018*/ 	.word	0x00000000
	.align		4
        /*001c*/ 	.word	0xfffffffc


//--------------------- .text._Z9mulKernelPfii    --------------------------
	.section	.text._Z9mulKernelPfii,"ax",@progbits
	.align	128
        .global         _Z9mulKernelPfii
        .type           _Z9mulKernelPfii,@function
        .size           _Z9mulKernelPfii,(.L_x_1 - _Z9mulKernelPfii)
        .other          _Z9mulKernelPfii,@"STO_CUDA_ENTRY STV_DEFAULT"
_Z9mulKernelPfii:
.text._Z9mulKernelPfii:
[----:B------:R-:W-:Y:S01]  /*0000*/  LDC R1, c[0x0][0x37c] ;  /* 0x0000df00ff017b82 */ /* 0x000fe20000000800 */
[----:B------:R-:W0:Y:S07]  /*0010*/  S2R R3, SR_TID.X ;  /* 0x0000000000037919 */ /* 0x000e2e0000002100 */
[----:B------:R-:W0:Y:S01]  /*0020*/  S2UR UR4, SR_CTAID.X ;  /* 0x00000000000479c3 */ /* 0x000e220000002500 */
[----:B------:R-:W1:Y:S07]  /*0030*/  LDCU.64 UR6, c[0x0][0x388] ;  /* 0x00007100ff0677ac */ /* 0x000e6e0008000a00 */
[----:B------:R-:W0:Y:S02]  /*0040*/  LDC R0, c[0x0][0x360] ;  /* 0x0000d800ff007b82 */ /* 0x000e240000000800 */
[----:B0-----:R-:W-:-:S05]  /*0050*/  IMAD R0, R0, UR4, R3 ;  /* 0x0000000400007c24 */ /* 0x001fca000f8e0203 */
[----:B-1----:R-:W-:-:S04]  /*0060*/  IADD3 R5, PT, PT, R0, UR6, RZ ;  /* 0x0000000600057c10 */ /* 0x002fc8000fffe0ff */
[----:B------:R-:W-:-:S13]  /*0070*/  ISETP.GE.AND P0, PT, R5, UR7, PT ;  /* 0x0000000705007c0c */ /* 0x000fda000bf06270 */
[----:B------:R-:W-:Y:S05]  /*0080*/  @P0 EXIT ;  /* 0x000000000000094d */ /* 0x000fea0003800000 */
[----:B------:R-:W0:Y:S01]  /*0090*/  LDC.64 R2, c[0x0][0x380] ;  /* 0x0000e000ff027b82 */ /* 0x000e220000000a00 */
[----:B------:R-:W1:Y:S01]  /*00a0*/  LDCU.64 UR4, c[0x0][0x358] ;  /* 0x00006b00ff0477ac */ /* 0x000e620008000a00 */
[----:B0-----:R-:W-:-:S05]  /*00b0*/  IMAD.WIDE R2, R5, 0x4, R2 ;  /* 0x0000000405027825 */ /* 0x001fca00078e0202 */
[----:B-1----:R-:W2:Y:S01]  /*00c0*/  LDG.E R0, desc[UR4][R2.64] ;  /* 0x0000000402007981 */ /* 0x002ea2000c1e1900 */
[----:B------:R-:W-:Y:S01]  /*00d0*/  UMOV UR6, 0x9999999a ;  /* 0x9999999a00067882 */ /* 0x000fe20000000000 */
[----:B------:R-:W-:Y:S01]  /*00e0*/  UMOV UR7, 0x3ff19999 ;  /* 0x3ff1999900077882 */ /* 0x000fe20000000000 */
[----:B--2---:R-:W0:Y:S02]  /*00f0*/  F2F.F64.F32 R4, R0 ;  /* 0x0000000000047310 */ /* 0x004e240000201800 */
[----:B0-----:R-:W-:-:S10]  /*0100*/  DADD R4, R4, UR6 ;  /* 0x0000000604047e29 */ /* 0x001fd40008000000 */
[----:B------:R-:W0:Y:S02]  /*0110*/  F2F.F32.F64 R5, R4 ;  /* 0x0000000400057310 */ /* 0x000e240000301000 */
[----:B0-----:R-:W-:Y:S01]  /*0120*/  STG.E desc[UR4][R2.64], R5 ;  /* 0x0000000502007986 */ /* 0x001fe2000c101904 */
[----:B------:R-:W-:Y:S05]  /*0130*/  EXIT ;  /* 0x000000000000794d */ /* 0x000fea0003800000 */
.L_x_0:
[----:B------:R-:W-:-:S00]  /*0140*/  BRA `(.L_x_0) ;  /* 0xfffffffc00fc7947 */ /* 0x000fc0000383ffff */
[----:B------:R-:W-:-:S00]  /*0150*/  NOP ;  /* 0x0000000000007918 */ /* 0x000fc00000000000 */
        /* <DEDUP_REMOVED lines=10> */
.L_x_1:


//--------------------- .nv.shared.reserved.0     --------------------------
	.section	.nv.shared.reserved.0,"aw",@nobits
	.weak		__nv_reservedSMEM_offset_0_alias
	.size		__nv_reservedSMEM_offset_0_alias, 0, 64
	.other		__nv_reservedSMEM_offset_0_alias,@"STO_CUDA_RESERVED_SHARED STV_DEFAULT"
__nv_reservedSMEM_offset_0_alias:
	.zero		0
	.zero		64


//--------------------- .nv.constant0._Z9mulKernelPfii --------------------------
	.section	.nv.constant0._Z9mulKernelPfii,"a",@progbits
	.sectionflags	@""
	.align	4
.nv.constant0._Z9mulKernelPfii:
	.zero		912


//--------------------- SYMBOLS --------------------------

	.type		.nv.reservedSmem.offset0,@object
	.size		.nv.reservedSmem.offset0,0x4
